//
// Generated by NVIDIA NVVM Compiler
//
// Compiler Build ID: CL-36424714
// Cuda compilation tools, release 13.0, V13.0.88
// Based on NVVM 20.0.0
//

.version 9.0
.target sm_100
.address_size 64

	// .globl	_Z25embedding_fp16_opt_kernelPKlPK6__halfPS1_iiiii

.visible .entry _Z25embedding_fp16_opt_kernelPKlPK6__halfPS1_iiiii(
	.param .u64 .ptr .align 1 _Z25embedding_fp16_opt_kernelPKlPK6__halfPS1_iiiii_param_0,
	.param .u64 .ptr .align 1 _Z25embedding_fp16_opt_kernelPKlPK6__halfPS1_iiiii_param_1,
	.param .u64 .ptr .align 1 _Z25embedding_fp16_opt_kernelPKlPK6__halfPS1_iiiii_param_2,
	.param .u32 _Z25embedding_fp16_opt_kernelPKlPK6__halfPS1_iiiii_param_3,
	.param .u32 _Z25embedding_fp16_opt_kernelPKlPK6__halfPS1_iiiii_param_4,
	.param .u32 _Z25embedding_fp16_opt_kernelPKlPK6__halfPS1_iiiii_param_5,
	.param .u32 _Z25embedding_fp16_opt_kernelPKlPK6__halfPS1_iiiii_param_6,
	.param .u32 _Z25embedding_fp16_opt_kernelPKlPK6__halfPS1_iiiii_param_7
)
.maxntid 256
{
	.reg .pred 	%p<15>;
	.reg .b16 	%rs<4>;
	.reg .b32 	%r<32>;
	.reg .b32 	%f<2>;
	.reg .b64 	%rd<30>;

	ld.param.u64 	%rd10, [_Z25embedding_fp16_opt_kernelPKlPK6__halfPS1_iiiii_param_0];
	ld.param.u64 	%rd11, [_Z25embedding_fp16_opt_kernelPKlPK6__halfPS1_iiiii_param_1];
	ld.param.u64 	%rd12, [_Z25embedding_fp16_opt_kernelPKlPK6__halfPS1_iiiii_param_2];
	ld.param.u32 	%r16, [_Z25embedding_fp16_opt_kernelPKlPK6__halfPS1_iiiii_param_3];
	ld.param.u32 	%r17, [_Z25embedding_fp16_opt_kernelPKlPK6__halfPS1_iiiii_param_4];
	ld.param.u32 	%r18, [_Z25embedding_fp16_opt_kernelPKlPK6__halfPS1_iiiii_param_5];
	ld.param.u32 	%r19, [_Z25embedding_fp16_opt_kernelPKlPK6__halfPS1_iiiii_param_6];
	ld.param.u32 	%r20, [_Z25embedding_fp16_opt_kernelPKlPK6__halfPS1_iiiii_param_7];
	mov.u32 	%r27, %ctaid.x;
	setp.ge.s32 	%p1, %r27, %r16;
	@%p1 bra 	$L__BB0_17;
	cvt.s64.s32 	%rd1, %r17;
	cvt.s64.s32 	%rd2, %r18;
	cvt.s64.s32 	%rd3, %r19;
	mov.u32 	%r2, %tid.x;
	mov.u32 	%r3, %ntid.x;
	shl.b32 	%r21, %r20, 3;
	add.s32 	%r4, %r21, %r2;
	mov.u32 	%r5, %nctaid.x;
	cvta.to.global.u64 	%rd4, %rd10;
	cvta.to.global.u64 	%rd5, %rd12;
	cvta.to.global.u64 	%rd6, %rd11;
$L__BB0_2:
	cvt.s64.s32 	%rd13, %r27;
	mul.wide.s32 	%rd14, %r27, 8;
	add.s64 	%rd15, %rd4, %rd14;
	ld.global.nc.u64 	%rd7, [%rd15];
	mul.lo.s64 	%rd16, %rd13, %rd1;
	setp.eq.s64 	%p2, %rd7, %rd2;
	setp.lt.s64 	%p3, %rd7, 0;
	shl.b64 	%rd17, %rd16, 1;
	add.s64 	%rd8, %rd5, %rd17;
	or.pred  	%p4, %p2, %p3;
	@%p4 bra 	$L__BB0_10;
	setp.ge.s64 	%p5, %rd7, %rd3;
	@%p5 bra 	$L__BB0_10;
	setp.ge.s32 	%p10, %r2, %r20;
	mul.lo.s64 	%rd22, %rd7, %rd1;
	shl.b64 	%rd23, %rd22, 1;
	add.s64 	%rd9, %rd6, %rd23;
	@%p10 bra 	$L__BB0_7;
	mov.u32 	%r28, %r2;
$L__BB0_6:
	mul.wide.s32 	%rd24, %r28, 16;
	add.s64 	%rd25, %rd8, %rd24;
	add.s64 	%rd26, %rd9, %rd24;
	ld.global.nc.v4.u32 	{%r23, %r24, %r25, %r26}, [%rd26];
	st.global.v4.u32 	[%rd25], {%r23, %r24, %r25, %r26};
	add.s32 	%r28, %r28, %r3;
	setp.lt.s32 	%p11, %r28, %r20;
	@%p11 bra 	$L__BB0_6;
$L__BB0_7:
	setp.ge.s32 	%p12, %r4, %r17;
	@%p12 bra 	$L__BB0_16;
	mov.u32 	%r29, %r4;
$L__BB0_9:
	mul.wide.s32 	%rd27, %r29, 2;
	add.s64 	%rd28, %rd8, %rd27;
	add.s64 	%rd29, %rd9, %rd27;
	ld.global.nc.u16 	%rs3, [%rd29];
	st.global.u16 	[%rd28], %rs3;
	add.s32 	%r29, %r29, %r3;
	setp.lt.s32 	%p13, %r29, %r17;
	@%p13 bra 	$L__BB0_9;
	bra.uni 	$L__BB0_16;
$L__BB0_10:
	setp.ge.s32 	%p6, %r2, %r20;
	@%p6 bra 	$L__BB0_13;
	mov.u32 	%r30, %r2;
$L__BB0_12:
	mul.wide.s32 	%rd18, %r30, 16;
	add.s64 	%rd19, %rd8, %rd18;
	mov.b32 	%r22, 0;
	st.global.v4.u32 	[%rd19], {%r22, %r22, %r22, %r22};
	add.s32 	%r30, %r30, %r3;
	setp.lt.s32 	%p7, %r30, %r20;
	@%p7 bra 	$L__BB0_12;
$L__BB0_13:
	setp.ge.s32 	%p8, %r4, %r17;
	@%p8 bra 	$L__BB0_16;
	mov.f32 	%f1, 0f00000000;
	// begin inline asm
	{  cvt.rn.f16.f32 %rs2, %f1;}

	// end inline asm
	mov.u32 	%r31, %r4;
$L__BB0_15:
	mul.wide.s32 	%rd20, %r31, 2;
	add.s64 	%rd21, %rd8, %rd20;
	st.global.u16 	[%rd21], %rs2;
	add.s32 	%r31, %r31, %r3;
	setp.lt.s32 	%p9, %r31, %r17;
	@%p9 bra 	$L__BB0_15;
$L__BB0_16:
	add.s32 	%r27, %r27, %r5;
	setp.lt.s32 	%p14, %r27, %r16;
	@%p14 bra 	$L__BB0_2;
$L__BB0_17:
	ret;

}


// ===== COMPILED SASS (sm_100) =====

	.target	sm_100

	.elftype	@"ET_EXEC"


//--------------------- .note.nv.tkinfo           --------------------------
	.section	.note.nv.tkinfo,"",@"SHT_NOTE"
	.sectionflags	@"SHF_NOTE_NV_TKINFO"
	.tkinfo
        /*0018*/ 	.word	0x00000002
        /*0030*/ 	.string	""
        /*0030*/ 	.string	"ptxas"
        /*0030*/ 	.string	"Cuda compilation tools, release 13.0, V13.0.88"
        /*0030*/ 	.string	"Build cuda_13.0.r13.0/compiler.36424714_0"
        /*0030*/ 	.string	"-arch sm_100 -m 64 "



//--------------------- .note.nv.cuinfo           --------------------------
	.section	.note.nv.cuinfo,"",@"SHT_NOTE"
	.sectionflags	@"SHF_NOTE_NV_CUINFO"
        /*0018*/ 	.short	0x0002
        /*001a*/ 	.short	0x0064
        /*001c*/ 	.short	0x0082
	.zero		2


//--------------------- .nv.info                  --------------------------
	.section	.nv.info,"",@"SHT_CUDA_INFO"
	.align	4


	//----- nvinfo : EIATTR_REGCOUNT
	.align		4
        /*0000*/ 	.byte	0x04, 0x2f
        /*0002*/ 	.short	(.L_1 - .L_0)
	.align		4
.L_0:
        /*0004*/ 	.word	index@(_Z25embedding_fp16_opt_kernelPKlPK6__halfPS1_iiiii)
        /*0008*/ 	.word	0x00000014


	//----- nvinfo : EIATTR_FRAME_SIZE
	.align		4
.L_1:
        /*000c*/ 	.byte	0x04, 0x11
        /*000e*/ 	.short	(.L_3 - .L_2)
	.align		4
.L_2:
        /*0010*/ 	.word	index@(_Z25embedding_fp16_opt_kernelPKlPK6__halfPS1_iiiii)
        /*0014*/ 	.word	0x00000000


	//----- nvinfo : EIATTR_MIN_STACK_SIZE
	.align		4
.L_3:
        /*0018*/ 	.byte	0x04, 0x12
        /*001a*/ 	.short	(.L_5 - .L_4)
	.align		4
.L_4:
        /*001c*/ 	.word	index@(_Z25embedding_fp16_opt_kernelPKlPK6__halfPS1_iiiii)
        /*0020*/ 	.word	0x00000000
.L_5:


//--------------------- .nv.compat                --------------------------
	.section	.nv.compat,"",@"SHT_CUDA_COMPAT_INFO"
	.align	4
        /*0000*/ 	.byte	0x02, 0x09, 0x00, 0x00, 0x02, 0x02, 0x01, 0x00, 0x02, 0x05, 0x05, 0x00, 0x03, 0x07, 0x01, 0x01
        /*0010*/ 	.byte	0x02, 0x03, 0x00, 0x00, 0x02, 0x06, 0x01, 0x00, 0x04, 0x0b, 0x08, 0x00, 0x09, 0x00, 0x00, 0x00
        /*0020*/ 	.byte	0x00, 0x00, 0x00, 0x00


//--------------------- .nv.info._Z25embedding_fp16_opt_kernelPKlPK6__halfPS1_iiiii --------------------------
	.section	.nv.info._Z25embedding_fp16_opt_kernelPKlPK6__halfPS1_iiiii,"",@"SHT_CUDA_INFO"
	.sectionflags	@""
	.align	4


	//----- nvinfo : EIATTR_CUDA_API_VERSION
	.align		4
        /*0000*/ 	.byte	0x04, 0x37
        /*0002*/ 	.short	(.L_7 - .L_6)
.L_6:
        /*0004*/ 	.word	0x00000082


	//----- nvinfo : EIATTR_KPARAM_INFO
	.align		4
.L_7:
        /*0008*/ 	.byte	0x04, 0x17
        /*000a*/ 	.short	(.L_9 - .L_8)
.L_8:
        /*000c*/ 	.word	0x00000000
        /*0010*/ 	.short	0x0007
        /*0012*/ 	.short	0x0028
        /*0014*/ 	.byte	0x00, 0xf0, 0x11, 0x00


	//----- nvinfo : EIATTR_KPARAM_INFO
	.align		4
.L_9:
        /*0018*/ 	.byte	0x04, 0x17
        /*001a*/ 	.short	(.L_11 - .L_10)
.L_10:
        /*001c*/ 	.word	0x00000000
        /*0020*/ 	.short	0x0006
        /*0022*/ 	.short	0x0024
        /*0024*/ 	.byte	0x00, 0xf0, 0x11, 0x00


	//----- nvinfo : EIATTR_KPARAM_INFO
	.align		4
.L_11:
        /*0028*/ 	.byte	0x04, 0x17
        /*002a*/ 	.short	(.L_13 - .L_12)
.L_12:
        /*002c*/ 	.word	0x00000000
        /*0030*/ 	.short	0x0005
        /*0032*/ 	.short	0x0020
        /*0034*/ 	.byte	0x00, 0xf0, 0x11, 0x00


	//----- nvinfo : EIATTR_KPARAM_INFO
	.align		4
.L_13:
        /*0038*/ 	.byte	0x04, 0x17
        /*003a*/ 	.short	(.L_15 - .L_14)
.L_14:
        /*003c*/ 	.word	0x00000000
        /*0040*/ 	.short	0x0004
        /*0042*/ 	.short	0x001c
        /*0044*/ 	.byte	0x00, 0xf0, 0x11, 0x00


	//----- nvinfo : EIATTR_KPARAM_INFO
	.align		4
.L_15:
        /*0048*/ 	.byte	0x04, 0x17
        /*004a*/ 	.short	(.L_17 - .L_16)
.L_16:
        /*004c*/ 	.word	0x00000000
        /*0050*/ 	.short	0x0003
        /*0052*/ 	.short	0x0018
        /*0054*/ 	.byte	0x00, 0xf0, 0x11, 0x00


	//----- nvinfo : EIATTR_KPARAM_INFO
	.align		4
.L_17:
        /*0058*/ 	.byte	0x04, 0x17
        /*005a*/ 	.short	(.L_19 - .L_18)
.L_18:
        /*005c*/ 	.word	0x00000000
        /*0060*/ 	.short	0x0002
        /*0062*/ 	.short	0x0010
        /*0064*/ 	.byte	0x00, 0xf5, 0x21, 0x00


	//----- nvinfo : EIATTR_KPARAM_INFO
	.align		4
.L_19:
        /*0068*/ 	.byte	0x04, 0x17
        /*006a*/ 	.short	(.L_21 - .L_20)
.L_20:
        /*006c*/ 	.word	0x00000000
        /*0070*/ 	.short	0x0001
        /*0072*/ 	.short	0x0008
        /*0074*/ 	.byte	0x00, 0xf5, 0x21, 0x00


	//----- nvinfo : EIATTR_KPARAM_INFO
	.align		4
.L_21:
        /*0078*/ 	.byte	0x04, 0x17
        /*007a*/ 	.short	(.L_23 - .L_22)
.L_22:
        /*007c*/ 	.word	0x00000000
        /*0080*/ 	.short	0x0000
        /*0082*/ 	.short	0x0000
        /*0084*/ 	.byte	0x00, 0xf5, 0x21, 0x00


	//----- nvinfo : EIATTR_SPARSE_MMA_MASK
	.align		4
.L_23:
        /*0088*/ 	.byte	0x03, 0x50
        /*008a*/ 	.short	0x0000


	//----- nvinfo : EIATTR_MAXREG_COUNT
	.align		4
        /*008c*/ 	.byte	0x03, 0x1b
        /*008e*/ 	.short	0x00ff


	//----- nvinfo : EIATTR_MERCURY_ISA_VERSION
	.align		4
        /*0090*/ 	.byte	0x03, 0x5f
        /*0092*/ 	.short	0x0101


	//----- nvinfo : EIATTR_VRC_CTA_INIT_COUNT
	.align		4
        /*0094*/ 	.byte	0x02, 0x4a
	.zero		1
	.zero		1


	//----- nvinfo : EIATTR_EXIT_INSTR_OFFSETS
	.align		4
        /*0098*/ 	.byte	0x04, 0x1c
        /*009a*/ 	.short	(.L_25 - .L_24)


	//   ....[0]....
.L_24:
        /*009c*/ 	.word	0x00000040


	//   ....[1]....
        /*00a0*/ 	.word	0x000005e0


	//----- nvinfo : EIATTR_MAX_THREADS
	.align		4
.L_25:
        /*00a4*/ 	.byte	0x04, 0x05
        /*00a6*/ 	.short	(.L_27 - .L_26)
.L_26:
        /*00a8*/ 	.word	0x00000100
        /*00ac*/ 	.word	0x00000001
        /*00b0*/ 	.word	0x00000001


	//----- nvinfo : EIATTR_CRS_STACK_SIZE
	.align		4
.L_27:
        /*00b4*/ 	.byte	0x04, 0x1e
        /*00b6*/ 	.short	(.L_29 - .L_28)
.L_28:
        /*00b8*/ 	.word	0x00000000


	//----- nvinfo : EIATTR_CBANK_PARAM_SIZE
	.align		4
.L_29:
        /*00bc*/ 	.byte	0x03, 0x19
        /*00be*/ 	.short	0x002c


	//----- nvinfo : EIATTR_PARAM_CBANK
	.align		4
        /*00c0*/ 	.byte	0x04, 0x0a
        /*00c2*/ 	.short	(.L_31 - .L_30)
	.align		4
.L_30:
        /*00c4*/ 	.word	index@(.nv.constant0._Z25embedding_fp16_opt_kernelPKlPK6__halfPS1_iiiii)
        /*00c8*/ 	.short	0x0380
        /*00ca*/ 	.short	0x002c


	//----- nvinfo : EIATTR_SW_WAR
	.align		4
.L_31:
        /*00cc*/ 	.byte	0x04, 0x36
        /*00ce*/ 	.short	(.L_33 - .L_32)
.L_32:
        /*00d0*/ 	.word	0x00000008
.L_33:


//--------------------- .nv.callgraph             --------------------------
	.section	.nv.callgraph,"",@"SHT_CUDA_CALLGRAPH"
	.align	4
	.sectionentsize	8
	.align		4
        /*0000*/ 	.word	0x00000000
	.align		4
        /*0004*/ 	.word	0xffffffff
	.align		4
        /*0008*/ 	.word	0x00000000
	.align		4
        /*000c*/ 	.word	0xfffffffe
	.align		4
        /*0010*/ 	.word	0x00000000
	.align		4
        /*0014*/ 	.word	0xfffffffd
	.align		4
        /*0018*/ 	.word	0x00000000
	.align		4
        /*001c*/ 	.word	0xfffffffc


//--------------------- .text._Z25embedding_fp16_opt_kernelPKlPK6__halfPS1_iiiii --------------------------
	.section	.text._Z25embedding_fp16_opt_kernelPKlPK6__halfPS1_iiiii,"ax",@progbits
	.align	128
        .global         _Z25embedding_fp16_opt_kernelPKlPK6__halfPS1_iiiii
        .type           _Z25embedding_fp16_opt_kernelPKlPK6__halfPS1_iiiii,@function
        .size           _Z25embedding_fp16_opt_kernelPKlPK6__halfPS1_iiiii,(.L_x_15 - _Z25embedding_fp16_opt_kernelPKlPK6__halfPS1_iiiii)
        .other          _Z25embedding_fp16_opt_kernelPKlPK6__halfPS1_iiiii,@"STO_CUDA_ENTRY STV_DEFAULT"
_Z25embedding_fp16_opt_kernelPKlPK6__halfPS1_iiiii:
.text._Z25embedding_fp16_opt_kernelPKlPK6__halfPS1_iiiii:
[----:B------:R-:W-:Y:S08]  /*0000*/  LDC R1, c[0x0][0x37c] ;  /* 0x0000df00ff017b82 */ /* 0x000ff00000000800 */
[----:B------:R-:W0:Y:S08]  /*0010*/  S2UR UR8, SR_CTAID.X ;  /* 0x00000000000879c3 */ /* 0x000e300000002500 */
[----:B------:R-:W0:Y:S02]  /*0020*/  LDC R0, c[0x0][0x398] ;  /* 0x0000e600ff007b82 */ /* 0x000e240000000800 */
[----:B0-----:R-:W-:-:S13]  /*0030*/  ISETP.LE.AND P0, PT, R0, UR8, PT ;  /* 0x0000000800007c0c */ /* 0x001fda000bf03270 */
[----:B------:R-:W-:Y:S05]  /*0040*/  @P0 EXIT ;  /* 0x000000000000094d */ /* 0x000fea0003800000 */
[----:B------:R-:W0:Y:S01]  /*0050*/  S2R R0, SR_TID.X ;  /* 0x0000000000007919 */ /* 0x000e220000002100 */
[----:B------:R-:W0:Y:S01]  /*0060*/  LDC R3, c[0x0][0x3a8] ;  /* 0x0000ea00ff037b82 */ /* 0x000e220000000800 */
[----:B------:R-:W1:Y:S01]  /*0070*/  LDCU UR9, c[0x0][0x360] ;  /* 0x00006c00ff0977ac */ /* 0x000e620008000800 */
[----:B------:R-:W-:Y:S01]  /*0080*/  IMAD.U32 R11, RZ, RZ, UR8 ;  /* 0x00000008ff0b7e24 */ /* 0x000fe2000f8e00ff */
[----:B------:R-:W2:Y:S05]  /*0090*/  LDCU.64 UR6, c[0x0][0x3a0] ;  /* 0x00007400ff0677ac */ /* 0x000eaa0008000a00 */
[----:B------:R-:W3:Y:S01]  /*00a0*/  LDC R10, c[0x0][0x370] ;  /* 0x0000dc00ff0a7b82 */ /* 0x000ee20000000800 */
[----:B------:R-:W4:Y:S01]  /*00b0*/  LDCU UR4, c[0x0][0x39c] ;  /* 0x00007380ff0477ac */ /* 0x000f220008000800 */
[----:B------:R-:W0:Y:S01]  /*00c0*/  LDCU.64 UR10, c[0x0][0x358] ;  /* 0x00006b00ff0a77ac */ /* 0x000e220008000a00 */
[----:B--2---:R-:W-:-:S02]  /*00d0*/  USHF.R.S32.HI UR5, URZ, 0x1f, UR6 ;  /* 0x0000001fff057899 */ /* 0x004fc40008011406 */
[----:B------:R-:W-:Y:S02]  /*00e0*/  USHF.R.S32.HI UR6, URZ, 0x1f, UR7 ;  /* 0x0000001fff067899 */ /* 0x000fe40008011407 */
[----:B----4-:R-:W-:Y:S01]  /*00f0*/  USHF.R.S32.HI UR4, URZ, 0x1f, UR4 ;  /* 0x0000001fff047899 */ /* 0x010fe20008011404 */
[----:B01----:R-:W-:-:S11]  /*0100*/  IMAD R12, R3, 0x8, R0 ;  /* 0x00000008030c7824 */ /* 0x003fd600078e0200 */
.L_x_13:
[----:B01----:R-:W0:Y:S08]  /*0110*/  LDC.64 R4, c[0x0][0x380] ;  /* 0x0000e000ff047b82 */ /* 0x003e300000000a00 */
[----:B------:R-:W1:Y:S08]  /*0120*/  LDC.64 R16, c[0x0][0x3a0] ;  /* 0x0000e800ff107b82 */ /* 0x000e700000000a00 */
[----:B------:R-:W2:Y:S01]  /*0130*/  LDC.64 R2, c[0x0][0x398] ;  /* 0x0000e600ff027b82 */ /* 0x000ea20000000a00 */
[----:B0-----:R-:W-:-:S07]  /*0140*/  IMAD.WIDE R4, R11, 0x8, R4 ;  /* 0x000000080b047825 */ /* 0x001fce00078e0204 */
[----:B------:R-:W0:Y:S01]  /*0150*/  LDC.64 R14, c[0x0][0x390] ;  /* 0x0000e400ff0e7b82 */ /* 0x000e220000000a00 */
[----:B------:R-:W1:Y:S01]  /*0160*/  LDG.E.64.CONSTANT R4, desc[UR10][R4.64] ;  /* 0x0000000a04047981 */ /* 0x000e62000c1e9b00 */
[----:B------:R-:W-:Y:S01]  /*0170*/  SHF.R.S32.HI R6, RZ, 0x1f, R11 ;  /* 0x0000001fff067819 */ /* 0x000fe2000001140b */
[----:B------:R-:W-:Y:S04]  /*0180*/  BSSY.RECONVERGENT B0, `(.L_x_0) ;  /* 0x0000044000007945 */ /* 0x000fe80003800200 */
[-C--:B--2---:R-:W-:Y:S02]  /*0190*/  IMAD R8, R6, R3.reuse, RZ ;  /* 0x0000000306087224 */ /* 0x084fe400078e02ff */
[----:B------:R-:W-:-:S04]  /*01a0*/  IMAD.WIDE.U32 R6, R11, R3, RZ ;  /* 0x000000030b067225 */ /* 0x000fc800078e00ff */
[----:B------:R-:W-:Y:S02]  /*01b0*/  IMAD R9, R11, UR4, R8 ;  /* 0x000000040b097c24 */ /* 0x000fe4000f8e0208 */
[----:B---3--:R-:W-:Y:S01]  /*01c0*/  IMAD.IADD R11, R10, 0x1, R11 ;  /* 0x000000010a0b7824 */ /* 0x008fe200078e020b */
[----:B0-----:R-:W-:Y:S02]  /*01d0*/  LEA R8, P3, R6, R14, 0x1 ;  /* 0x0000000e06087211 */ /* 0x001fe400078608ff */
[C---:B-1----:R-:W-:Y:S02]  /*01e0*/  ISETP.EQ.U32.AND P1, PT, R4.reuse, R16, PT ;  /* 0x000000100400720c */ /* 0x042fe40003f22070 */
[C---:B------:R-:W-:Y:S02]  /*01f0*/  ISETP.GE.AND P0, PT, R5.reuse, RZ, PT ;  /* 0x000000ff0500720c */ /* 0x040fe40003f06270 */
[----:B------:R-:W-:Y:S02]  /*0200*/  ISETP.GE.U32.AND P2, PT, R4, R17, PT ;  /* 0x000000110400720c */ /* 0x000fe40003f46070 */
[----:B------:R-:W-:-:S02]  /*0210*/  ISETP.EQ.OR.EX P0, PT, R5, UR5, !P0, P1 ;  /* 0x0000000505007c0c */ /* 0x000fc4000c702710 */
[----:B------:R-:W-:Y:S02]  /*0220*/  ISETP.GE.AND.EX P1, PT, R5, UR6, PT, P2 ;  /* 0x0000000605007c0c */ /* 0x000fe4000bf26320 */
[----:B------:R-:W-:Y:S02]  /*0230*/  ISETP.GE.AND P2, PT, R11, R2, PT ;  /* 0x000000020b00720c */ /* 0x000fe40003f46270 */
[----:B------:R-:W-:Y:S02]  /*0240*/  PLOP3.LUT P0, PT, P0, P1, PT, 0xf8, 0x8f ;  /* 0x00000000008f781c */ /* 0x000fe40000703f70 */
[----:B------:R-:W-:-:S04]  /*0250*/  IADD3 R2, PT, PT, R7, R9, RZ ;  /* 0x0000000907027210 */ /* 0x000fc80007ffe0ff */
[----:B------:R-:W-:-:S07]  /*0260*/  LEA.HI.X R9, R6, R15, R2, 0x1, P3 ;  /* 0x0000000f06097211 */ /* 0x000fce00018f0c02 */
[----:B------:R-:W-:Y:S05]  /*0270*/  @P0 BRA `(.L_x_1) ;  /* 0x0000000000840947 */ /* 0x000fea0003800000 */
[----:B------:R-:W0:Y:S01]  /*0280*/  LDCU UR7, c[0x0][0x3a8] ;  /* 0x00007500ff0777ac */ /* 0x000e220008000800 */
[----:B------:R-:W1:Y:S01]  /*0290*/  LDC.64 R14, c[0x0][0x388] ;  /* 0x0000e200ff0e7b82 */ /* 0x000e620000000a00 */
[-C--:B------:R-:W-:Y:S01]  /*02a0*/  IMAD R5, R5, R3.reuse, RZ ;  /* 0x0000000305057224 */ /* 0x080fe200078e02ff */
[----:B------:R-:W-:Y:S01]  /*02b0*/  BSSY.RECONVERGENT B1, `(.L_x_2) ;  /* 0x0000011000017945 */ /* 0x000fe20003800200 */
[-C--:B------:R-:W-:Y:S01]  /*02c0*/  IMAD.WIDE.U32 R6, R4, R3.reuse, RZ ;  /* 0x0000000304067225 */ /* 0x080fe200078e00ff */
[----:B------:R-:W-:-:S03]  /*02d0*/  ISETP.GE.AND P0, PT, R12, R3, PT ;  /* 0x000000030c00720c */ /* 0x000fc60003f06270 */
[----:B------:R-:W-:-:S04]  /*02e0*/  IMAD R5, R4, UR4, R5 ;  /* 0x0000000404057c24 */ /* 0x000fc8000f8e0205 */
[----:B------:R-:W-:Y:S01]  /*02f0*/  IMAD.IADD R2, R7, 0x1, R5 ;  /* 0x0000000107027824 */ /* 0x000fe200078e0205 */
[----:B0-----:R-:W-:Y:S02]  /*0300*/  ISETP.GE.AND P1, PT, R0, UR7, PT ;  /* 0x0000000700007c0c */ /* 0x001fe4000bf26270 */
[----:B-1----:R-:W-:-:S04]  /*0310*/  LEA R14, P3, R6, R14, 0x1 ;  /* 0x0000000e060e7211 */ /* 0x002fc800078608ff */
[----:B------:R-:W-:-:S07]  /*0320*/  LEA.HI.X R15, R6, R15, R2, 0x1, P3 ;  /* 0x0000000f060f7211 */ /* 0x000fce00018f0c02 */
[----:B------:R-:W-:Y:S05]  /*0330*/  @P1 BRA `(.L_x_3) ;  /* 0x0000000000201947 */ /* 0x000fea0003800000 */
[----:B------:R-:W-:-:S07]  /*0340*/  IMAD.MOV.U32 R13, RZ, RZ, R0 ;  /* 0x000000ffff0d7224 */ /* 0x000fce00078e0000 */
.L_x_4:
[----:B0-----:R-:W-:-:S06]  /*0350*/  IMAD.WIDE R4, R13, 0x10, R14 ;  /* 0x000000100d047825 */ /* 0x001fcc00078e020e */
[----:B------:R-:W2:Y:S01]  /*0360*/  LDG.E.128.CONSTANT R4, desc[UR10][R4.64] ;  /* 0x0000000a04047981 */ /* 0x000ea2000c1e9d00 */
[C---:B------:R-:W-:Y:S01]  /*0370*/  IMAD.WIDE R16, R13.reuse, 0x10, R8 ;  /* 0x000000100d107825 */ /* 0x040fe200078e0208 */
[----:B------:R-:W-:-:S04]  /*0380*/  IADD3 R13, PT, PT, R13, UR9, RZ ;  /* 0x000000090d0d7c10 */ /* 0x000fc8000fffe0ff */
[----:B------:R-:W-:Y:S01]  /*0390*/  ISETP.GE.AND P1, PT, R13, UR7, PT ;  /* 0x000000070d007c0c */ /* 0x000fe2000bf26270 */
[----:B--2---:R0:W-:-:S12]  /*03a0*/  STG.E.128 desc[UR10][R16.64], R4 ;  /* 0x0000000410007986 */ /* 0x0041d8000c101d0a */
[----:B------:R-:W-:Y:S05]  /*03b0*/  @!P1 BRA `(.L_x_4) ;  /* 0xfffffffc00e49947 */ /* 0x000fea000383ffff */
.L_x_3:
[----:B------:R-:W-:Y:S05]  /*03c0*/  BSYNC.RECONVERGENT B1 ;  /* 0x0000000000017941 */ /* 0x000fea0003800200 */
.L_x_2:
[----:B------:R-:W-:Y:S04]  /*03d0*/  BSSY.RECONVERGENT B1, `(.L_x_5) ;  /* 0x000000a000017945 */ /* 0x000fe80003800200 */
[----:B------:R-:W-:Y:S05]  /*03e0*/  @P0 BRA `(.L_x_6) ;  /* 0x0000000000200947 */ /* 0x000fea0003800000 */
[----:B------:R-:W-:-:S07]  /*03f0*/  IMAD.MOV.U32 R13, RZ, RZ, R12 ;  /* 0x000000ffff0d7224 */ /* 0x000fce00078e000c */
.L_x_7:
[----:B01----:R-:W-:-:S06]  /*0400*/  IMAD.WIDE R6, R13, 0x2, R14 ;  /* 0x000000020d067825 */ /* 0x003fcc00078e020e */
[----:B------:R-:W2:Y:S01]  /*0410*/  LDG.E.U16.CONSTANT R7, desc[UR10][R6.64] ;  /* 0x0000000a06077981 */ /* 0x000ea2000c1e9500 */
[----:B------:R-:W-:-:S04]  /*0420*/  IMAD.WIDE R4, R13, 0x2, R8 ;  /* 0x000000020d047825 */ /* 0x000fc800078e0208 */
[----:B------:R-:W-:-:S05]  /*0430*/  VIADD R13, R13, UR9 ;  /* 0x000000090d0d7c36 */ /* 0x000fca0008000000 */
[----:B------:R-:W-:Y:S01]  /*0440*/  ISETP.GE.AND P0, PT, R13, R3, PT ;  /* 0x000000030d00720c */ /* 0x000fe20003f06270 */
[----:B--2---:R1:W-:-:S12]  /*0450*/  STG.E.U16 desc[UR10][R4.64], R7 ;  /* 0x0000000704007986 */ /* 0x0043d8000c10150a */
[----:B------:R-:W-:Y:S05]  /*0460*/  @!P0 BRA `(.L_x_7) ;  /* 0xfffffffc00e48947 */ /* 0x000fea000383ffff */
.L_x_6:
[----:B------:R-:W-:Y:S05]  /*0470*/  BSYNC.RECONVERGENT B1 ;  /* 0x0000000000017941 */ /* 0x000fea0003800200 */
.L_x_5:
[----:B------:R-:W-:Y:S05]  /*0480*/  BRA `(.L_x_8) ;  /* 0x00000000004c7947 */ /* 0x000fea0003800000 */
.L_x_1:
[----:B------:R-:W0:Y:S01]  /*0490*/  LDCU UR7, c[0x0][0x3a8] ;  /* 0x00007500ff0777ac */ /* 0x000e220008000800 */
[----:B------:R-:W-:Y:S01]  /*04a0*/  BSSY.RECONVERGENT B1, `(.L_x_9) ;  /* 0x000000a000017945 */ /* 0x000fe20003800200 */
[----:B------:R-:W-:Y:S02]  /*04b0*/  ISETP.GE.AND P1, PT, R12, R3, PT ;  /* 0x000000030c00720c */ /* 0x000fe40003f26270 */
[----:B0-----:R-:W-:-:S13]  /*04c0*/  ISETP.GE.AND P0, PT, R0, UR7, PT ;  /* 0x0000000700007c0c */ /* 0x001fda000bf06270 */
[----:B------:R-:W-:Y:S05]  /*04d0*/  @P0 BRA `(.L_x_10) ;  /* 0x0000000000180947 */ /* 0x000fea0003800000 */
[----:B------:R-:W-:-:S07]  /*04e0*/  MOV R7, R0 ;  /* 0x0000000000077202 */ /* 0x000fce0000000f00 */
.L_x_11:
[----:B------:R-:W-:-:S04]  /*04f0*/  IMAD.WIDE R4, R7, 0x10, R8 ;  /* 0x0000001007047825 */ /* 0x000fc800078e0208 */
[----:B------:R-:W-:Y:S01]  /*0500*/  VIADD R7, R7, UR9 ;  /* 0x0000000907077c36 */ /* 0x000fe20008000000 */
[----:B------:R0:W-:Y:S04]  /*0510*/  STG.E.128 desc[UR10][R4.64], RZ ;  /* 0x000000ff04007986 */ /* 0x0001e8000c101d0a */
[----:B------:R-:W-:-:S13]  /*0520*/  ISETP.GE.AND P0, PT, R7, UR7, PT ;  /* 0x0000000707007c0c */ /* 0x000fda000bf06270 */
[----:B0-----:R-:W-:Y:S05]  /*0530*/  @!P0 BRA `(.L_x_11) ;  /* 0xfffffffc00ec8947 */ /* 0x001fea000383ffff */
.L_x_10:
[----:B------:R-:W-:Y:S05]  /*0540*/  BSYNC.RECONVERGENT B1 ;  /* 0x0000000000017941 */ /* 0x000fea0003800200 */
.L_x_9:
[----:B------:R-:W-:Y:S05]  /*0550*/  @P1 BRA `(.L_x_8) ;  /* 0x0000000000181947 */ /* 0x000fea0003800000 */
[----:B------:R-:W-:-:S07]  /*0560*/  IMAD.MOV.U32 R2, RZ, RZ, R12 ;  /* 0x000000ffff027224 */ /* 0x000fce00078e000c */
.L_x_12:
[C---:B------:R-:W-:Y:S01]  /*0570*/  IMAD.WIDE R4, R2.reuse, 0x2, R8 ;  /* 0x0000000202047825 */ /* 0x040fe200078e0208 */
[----:B------:R-:W-:-:S04]  /*0580*/  IADD3 R2, PT, PT, R2, UR9, RZ ;  /* 0x0000000902027c10 */ /* 0x000fc8000fffe0ff */
[----:B------:R2:W-:Y:S01]  /*0590*/  STG.E.U16 desc[UR10][R4.64], RZ ;  /* 0x000000ff04007986 */ /* 0x0005e2000c10150a */
[----:B------:R-:W-:-:S13]  /*05a0*/  ISETP.GE.AND P0, PT, R2, R3, PT ;  /* 0x000000030200720c */ /* 0x000fda0003f06270 */
[----:B--2---:R-:W-:Y:S05]  /*05b0*/  @!P0 BRA `(.L_x_12) ;  /* 0xfffffffc00ec8947 */ /* 0x004fea000383ffff */
.L_x_8:
[----:B------:R-:W-:Y:S05]  /*05c0*/  BSYNC.RECONVERGENT B0 ;  /* 0x0000000000007941 */ /* 0x000fea0003800200 */
.L_x_0:
[----:B------:R-:W-:Y:S05]  /*05d0*/  @!P2 BRA `(.L_x_13) ;  /* 0xfffffff800cca947 */ /* 0x000fea000383ffff */
[----:B------:R-:W-:Y:S05]  /*05e0*/  EXIT ;  /* 0x000000000000794d */ /* 0x000fea0003800000 */
.L_x_14:
[----:B------:R-:W-:-:S00]  /*05f0*/  BRA `(.L_x_14) ;  /* 0xfffffffc00fc7947 */ /* 0x000fc0000383ffff */
[----:B------:R-:W-:-:S00]  /*0600*/  NOP ;  /* 0x0000000000007918 */ /* 0x000fc00000000000 */
[----:B------:R-:W-:-:S00]  /*0610*/  NOP ;  /* 0x0000000000007918 */ /* 0x000fc00000000000 */
[----:B------:R-:W-:-:S00]  /*0620*/  NOP ;  /* 0x0000000000007918 */ /* 0x000fc00000000000 */
[----:B------:R-:W-:-:S00]  /*0630*/  NOP ;  /* 0x0000000000007918 */ /* 0x000fc00000000000 */
[----:B------:R-:W-:-:S00]  /*0640*/  NOP ;  /* 0x0000000000007918 */ /* 0x000fc00000000000 */
[----:B------:R-:W-:-:S00]  /*0650*/  NOP ;  /* 0x0000000000007918 */ /* 0x000fc00000000000 */
[----:B------:R-:W-:-:S00]  /*0660*/  NOP ;  /* 0x0000000000007918 */ /* 0x000fc00000000000 */
[----:B------:R-:W-:-:S00]  /*0670*/  NOP ;  /* 0x0000000000007918 */ /* 0x000fc00000000000 */
.L_x_15:


//--------------------- .nv.shared.reserved.0     --------------------------
	.section	.nv.shared.reserved.0,"aw",@nobits
	.weak		__nv_reservedSMEM_offset_0_alias
	.size		__nv_reservedSMEM_offset_0_alias, 0, 64
	.other		__nv_reservedSMEM_offset_0_alias,@"STO_CUDA_RESERVED_SHARED STV_DEFAULT"
__nv_reservedSMEM_offset_0_alias:
	.zero		0
	.zero		64


//--------------------- .nv.constant0._Z25embedding_fp16_opt_kernelPKlPK6__halfPS1_iiiii --------------------------
	.section	.nv.constant0._Z25embedding_fp16_opt_kernelPKlPK6__halfPS1_iiiii,"a",@progbits
	.sectionflags	@""
	.align	4
.nv.constant0._Z25embedding_fp16_opt_kernelPKlPK6__halfPS1_iiiii:
	.zero		940


//--------------------- SYMBOLS --------------------------

	.type		.nv.reservedSmem.offset0,@object
	.size		.nv.reservedSmem.offset0,0x4
